//
// Generated by NVIDIA NVVM Compiler
//
// Compiler Build ID: CL-36424714
// Cuda compilation tools, release 13.0, V13.0.88
// Based on NVVM 20.0.0
//

.version 9.0
.target sm_100
.address_size 64

	// .globl	_Z20invert_colors_kernelP5Pixelii

.visible .entry _Z20invert_colors_kernelP5Pixelii(
	.param .u64 .ptr .align 1 _Z20invert_colors_kernelP5Pixelii_param_0,
	.param .u32 _Z20invert_colors_kernelP5Pixelii_param_1,
	.param .u32 _Z20invert_colors_kernelP5Pixelii_param_2
)
{
	.reg .pred 	%p<4>;
	.reg .b16 	%rs<7>;
	.reg .b32 	%r<14>;
	.reg .b64 	%rd<5>;

	ld.param.u64 	%rd1, [_Z20invert_colors_kernelP5Pixelii_param_0];
	ld.param.u32 	%r3, [_Z20invert_colors_kernelP5Pixelii_param_1];
	ld.param.u32 	%r4, [_Z20invert_colors_kernelP5Pixelii_param_2];
	mov.u32 	%r6, %ctaid.x;
	mov.u32 	%r7, %ntid.x;
	mov.u32 	%r8, %tid.x;
	mad.lo.s32 	%r1, %r6, %r7, %r8;
	mov.u32 	%r9, %ctaid.y;
	mov.u32 	%r10, %ntid.y;
	mov.u32 	%r11, %tid.y;
	mad.lo.s32 	%r12, %r9, %r10, %r11;
	setp.ge.s32 	%p1, %r1, %r3;
	setp.ge.s32 	%p2, %r12, %r4;
	or.pred  	%p3, %p1, %p2;
	@%p3 bra 	$L__BB0_2;
	cvta.to.global.u64 	%rd2, %rd1;
	mad.lo.s32 	%r13, %r3, %r12, %r1;
	mul.wide.s32 	%rd3, %r13, 3;
	add.s64 	%rd4, %rd2, %rd3;
	ld.global.u8 	%rs1, [%rd4+2];
	not.b16 	%rs2, %rs1;
	st.global.u8 	[%rd4+2], %rs2;
	ld.global.u8 	%rs3, [%rd4+1];
	not.b16 	%rs4, %rs3;
	st.global.u8 	[%rd4+1], %rs4;
	ld.global.u8 	%rs5, [%rd4];
	not.b16 	%rs6, %rs5;
	st.global.u8 	[%rd4], %rs6;
$L__BB0_2:
	ret;

}
	// .globl	_Z17encode_bmp_kernelP5PixelPhiii
.visible .entry _Z17encode_bmp_kernelP5PixelPhiii(
	.param .u64 .ptr .align 1 _Z17encode_bmp_kernelP5PixelPhiii_param_0,
	.param .u64 .ptr .align 1 _Z17encode_bmp_kernelP5PixelPhiii_param_1,
	.param .u32 _Z17encode_bmp_kernelP5PixelPhiii_param_2,
	.param .u32 _Z17encode_bmp_kernelP5PixelPhiii_param_3,
	.param .u32 _Z17encode_bmp_kernelP5PixelPhiii_param_4
)
{
	.reg .pred 	%p<4>;
	.reg .b16 	%rs<4>;
	.reg .b32 	%r<18>;
	.reg .b64 	%rd<9>;

	ld.param.u64 	%rd1, [_Z17encode_bmp_kernelP5PixelPhiii_param_0];
	ld.param.u64 	%rd2, [_Z17encode_bmp_kernelP5PixelPhiii_param_1];
	ld.param.u32 	%r3, [_Z17encode_bmp_kernelP5PixelPhiii_param_2];
	ld.param.u32 	%r5, [_Z17encode_bmp_kernelP5PixelPhiii_param_3];
	ld.param.u32 	%r4, [_Z17encode_bmp_kernelP5PixelPhiii_param_4];
	mov.u32 	%r7, %ctaid.x;
	mov.u32 	%r8, %ntid.x;
	mov.u32 	%r9, %tid.x;
	mad.lo.s32 	%r1, %r7, %r8, %r9;
	mov.u32 	%r10, %ctaid.y;
	mov.u32 	%r11, %ntid.y;
	mov.u32 	%r12, %tid.y;
	mad.lo.s32 	%r13, %r10, %r11, %r12;
	setp.ge.s32 	%p1, %r1, %r3;
	setp.ge.s32 	%p2, %r13, %r5;
	or.pred  	%p3, %p1, %p2;
	@%p3 bra 	$L__BB1_2;
	cvta.to.global.u64 	%rd3, %rd1;
	cvta.to.global.u64 	%rd4, %rd2;
	mad.lo.s32 	%r14, %r3, %r13, %r1;
	mad.lo.s32 	%r15, %r3, 3, %r4;
	mul.lo.s32 	%r16, %r15, %r13;
	mad.lo.s32 	%r17, %r1, 3, %r16;
	mul.wide.s32 	%rd5, %r14, 3;
	add.s64 	%rd6, %rd3, %rd5;
	ld.global.u8 	%rs1, [%rd6];
	cvt.s64.s32 	%rd7, %r17;
	add.s64 	%rd8, %rd4, %rd7;
	st.global.u8 	[%rd8], %rs1;
	ld.global.u8 	%rs2, [%rd6+1];
	st.global.u8 	[%rd8+1], %rs2;
	ld.global.u8 	%rs3, [%rd6+2];
	st.global.u8 	[%rd8+2], %rs3;
$L__BB1_2:
	ret;

}
	// .globl	_Z17decode_bmp_kernelPhP5Pixeliii
.visible .entry _Z17decode_bmp_kernelPhP5Pixeliii(
	.param .u64 .ptr .align 1 _Z17decode_bmp_kernelPhP5Pixeliii_param_0,
	.param .u64 .ptr .align 1 _Z17decode_bmp_kernelPhP5Pixeliii_param_1,
	.param .u32 _Z17decode_bmp_kernelPhP5Pixeliii_param_2,
	.param .u32 _Z17decode_bmp_kernelPhP5Pixeliii_param_3,
	.param .u32 _Z17decode_bmp_kernelPhP5Pixeliii_param_4
)
{
	.reg .pred 	%p<4>;
	.reg .b16 	%rs<4>;
	.reg .b32 	%r<18>;
	.reg .b64 	%rd<9>;

	ld.param.u64 	%rd1, [_Z17decode_bmp_kernelPhP5Pixeliii_param_0];
	ld.param.u64 	%rd2, [_Z17decode_bmp_kernelPhP5Pixeliii_param_1];
	ld.param.u32 	%r3, [_Z17decode_bmp_kernelPhP5Pixeliii_param_2];
	ld.param.u32 	%r5, [_Z17decode_bmp_kernelPhP5Pixeliii_param_3];
	ld.param.u32 	%r4, [_Z17decode_bmp_kernelPhP5Pixeliii_param_4];
	mov.u32 	%r7, %ctaid.x;
	mov.u32 	%r8, %ntid.x;
	mov.u32 	%r9, %tid.x;
	mad.lo.s32 	%r1, %r7, %r8, %r9;
	mov.u32 	%r10, %ctaid.y;
	mov.u32 	%r11, %ntid.y;
	mov.u32 	%r12, %tid.y;
	mad.lo.s32 	%r13, %r10, %r11, %r12;
	setp.ge.s32 	%p1, %r1, %r3;
	setp.ge.s32 	%p2, %r13, %r5;
	or.pred  	%p3, %p1, %p2;
	@%p3 bra 	$L__BB2_2;
	cvta.to.global.u64 	%rd3, %rd1;
	cvta.to.global.u64 	%rd4, %rd2;
	mad.lo.s32 	%r14, %r3, 3, %r4;
	mul.lo.s32 	%r15, %r14, %r13;
	mad.lo.s32 	%r16, %r1, 3, %r15;
	mad.lo.s32 	%r17, %r3, %r13, %r1;
	cvt.s64.s32 	%rd5, %r16;
	add.s64 	%rd6, %rd3, %rd5;
	ld.global.u8 	%rs1, [%rd6];
	mul.wide.s32 	%rd7, %r17, 3;
	add.s64 	%rd8, %rd4, %rd7;
	st.global.u8 	[%rd8], %rs1;
	ld.global.u8 	%rs2, [%rd6+1];
	st.global.u8 	[%rd8+1], %rs2;
	ld.global.u8 	%rs3, [%rd6+2];
	st.global.u8 	[%rd8+2], %rs3;
$L__BB2_2:
	ret;

}


// ===== COMPILED SASS (sm_100) =====

	.target	sm_100

	.elftype	@"ET_EXEC"


//--------------------- .note.nv.tkinfo           --------------------------
	.section	.note.nv.tkinfo,"",@"SHT_NOTE"
	.sectionflags	@"SHF_NOTE_NV_TKINFO"
	.tkinfo
        /*0018*/ 	.word	0x00000002
        /*0030*/ 	.string	""
        /*0030*/ 	.string	"ptxas"
        /*0030*/ 	.string	"Cuda compilation tools, release 13.0, V13.0.88"
        /*0030*/ 	.string	"Build cuda_13.0.r13.0/compiler.36424714_0"
        /*0030*/ 	.string	"-arch sm_100 -m 64 "



//--------------------- .note.nv.cuinfo           --------------------------
	.section	.note.nv.cuinfo,"",@"SHT_NOTE"
	.sectionflags	@"SHF_NOTE_NV_CUINFO"
        /*0018*/ 	.short	0x0002
        /*001a*/ 	.short	0x0064
        /*001c*/ 	.short	0x0082
	.zero		2


//--------------------- .nv.info                  --------------------------
	.section	.nv.info,"",@"SHT_CUDA_INFO"
	.align	4


	//----- nvinfo : EIATTR_REGCOUNT
	.align		4
        /*0000*/ 	.byte	0x04, 0x2f
        /*0002*/ 	.short	(.L_1 - .L_0)
	.align		4
.L_0:
        /*0004*/ 	.word	index@(_Z20invert_colors_kernelP5Pixelii)
        /*0008*/ 	.word	0x0000000c


	//----- nvinfo : EIATTR_FRAME_SIZE
	.align		4
.L_1:
        /*000c*/ 	.byte	0x04, 0x11
        /*000e*/ 	.short	(.L_3 - .L_2)
	.align		4
.L_2:
        /*0010*/ 	.word	index@(_Z20invert_colors_kernelP5Pixelii)
        /*0014*/ 	.word	0x00000000


	//----- nvinfo : EIATTR_REGCOUNT
	.align		4
.L_3:
        /*0018*/ 	.byte	0x04, 0x2f
        /*001a*/ 	.short	(.L_5 - .L_4)
	.align		4
.L_4:
        /*001c*/ 	.word	index@(_Z17encode_bmp_kernelP5PixelPhiii)
        /*0020*/ 	.word	0x0000000e


	//----- nvinfo : EIATTR_FRAME_SIZE
	.align		4
.L_5:
        /*0024*/ 	.byte	0x04, 0x11
        /*0026*/ 	.short	(.L_7 - .L_6)
	.align		4
.L_6:
        /*0028*/ 	.word	index@(_Z17encode_bmp_kernelP5PixelPhiii)
        /*002c*/ 	.word	0x00000000


	//----- nvinfo : EIATTR_REGCOUNT
	.align		4
.L_7:
        /*0030*/ 	.byte	0x04, 0x2f
        /*0032*/ 	.short	(.L_9 - .L_8)
	.align		4
.L_8:
        /*0034*/ 	.word	index@(_Z17decode_bmp_kernelPhP5Pixeliii)
        /*0038*/ 	.word	0x0000000e


	//----- nvinfo : EIATTR_FRAME_SIZE
	.align		4
.L_9:
        /*003c*/ 	.byte	0x04, 0x11
        /*003e*/ 	.short	(.L_11 - .L_10)
	.align		4
.L_10:
        /*0040*/ 	.word	index@(_Z17decode_bmp_kernelPhP5Pixeliii)
        /*0044*/ 	.word	0x00000000


	//----- nvinfo : EIATTR_MIN_STACK_SIZE
	.align		4
.L_11:
        /*0048*/ 	.byte	0x04, 0x12
        /*004a*/ 	.short	(.L_13 - .L_12)
	.align		4
.L_12:
        /*004c*/ 	.word	index@(_Z17decode_bmp_kernelPhP5Pixeliii)
        /*0050*/ 	.word	0x00000000


	//----- nvinfo : EIATTR_MIN_STACK_SIZE
	.align		4
.L_13:
        /*0054*/ 	.byte	0x04, 0x12
        /*0056*/ 	.short	(.L_15 - .L_14)
	.align		4
.L_14:
        /*0058*/ 	.word	index@(_Z17encode_bmp_kernelP5PixelPhiii)
        /*005c*/ 	.word	0x00000000


	//----- nvinfo : EIATTR_MIN_STACK_SIZE
	.align		4
.L_15:
        /*0060*/ 	.byte	0x04, 0x12
        /*0062*/ 	.short	(.L_17 - .L_16)
	.align		4
.L_16:
        /*0064*/ 	.word	index@(_Z20invert_colors_kernelP5Pixelii)
        /*0068*/ 	.word	0x00000000
.L_17:


//--------------------- .nv.compat                --------------------------
	.section	.nv.compat,"",@"SHT_CUDA_COMPAT_INFO"
	.align	4
        /*0000*/ 	.byte	0x02, 0x09, 0x00, 0x00, 0x02, 0x02, 0x01, 0x00, 0x02, 0x05, 0x05, 0x00, 0x03, 0x07, 0x01, 0x01
        /*0010*/ 	.byte	0x02, 0x03, 0x00, 0x00, 0x02, 0x06, 0x01, 0x00, 0x04, 0x0b, 0x08, 0x00, 0x09, 0x00, 0x00, 0x00
        /*0020*/ 	.byte	0x00, 0x00, 0x00, 0x00


//--------------------- .nv.info._Z17decode_bmp_kernelPhP5Pixeliii --------------------------
	.section	.nv.info._Z17decode_bmp_kernelPhP5Pixeliii,"",@"SHT_CUDA_INFO"
	.sectionflags	@""
	.align	4


	//----- nvinfo : EIATTR_CUDA_API_VERSION
	.align		4
        /*0000*/ 	.byte	0x04, 0x37
        /*0002*/ 	.short	(.L_19 - .L_18)
.L_18:
        /*0004*/ 	.word	0x00000082


	//----- nvinfo : EIATTR_KPARAM_INFO
	.align		4
.L_19:
        /*0008*/ 	.byte	0x04, 0x17
        /*000a*/ 	.short	(.L_21 - .L_20)
.L_20:
        /*000c*/ 	.word	0x00000000
        /*0010*/ 	.short	0x0004
        /*0012*/ 	.short	0x0018
        /*0014*/ 	.byte	0x00, 0xf0, 0x11, 0x00


	//----- nvinfo : EIATTR_KPARAM_INFO
	.align		4
.L_21:
        /*0018*/ 	.byte	0x04, 0x17
        /*001a*/ 	.short	(.L_23 - .L_22)
.L_22:
        /*001c*/ 	.word	0x00000000
        /*0020*/ 	.short	0x0003
        /*0022*/ 	.short	0x0014
        /*0024*/ 	.byte	0x00, 0xf0, 0x11, 0x00


	//----- nvinfo : EIATTR_KPARAM_INFO
	.align		4
.L_23:
        /*0028*/ 	.byte	0x04, 0x17
        /*002a*/ 	.short	(.L_25 - .L_24)
.L_24:
        /*002c*/ 	.word	0x00000000
        /*0030*/ 	.short	0x0002
        /*0032*/ 	.short	0x0010
        /*0034*/ 	.byte	0x00, 0xf0, 0x11, 0x00


	//----- nvinfo : EIATTR_KPARAM_INFO
	.align		4
.L_25:
        /*0038*/ 	.byte	0x04, 0x17
        /*003a*/ 	.short	(.L_27 - .L_26)
.L_26:
        /*003c*/ 	.word	0x00000000
        /*0040*/ 	.short	0x0001
        /*0042*/ 	.short	0x0008
        /*0044*/ 	.byte	0x00, 0xf5, 0x21, 0x00


	//----- nvinfo : EIATTR_KPARAM_INFO
	.align		4
.L_27:
        /*0048*/ 	.byte	0x04, 0x17
        /*004a*/ 	.short	(.L_29 - .L_28)
.L_28:
        /*004c*/ 	.word	0x00000000
        /*0050*/ 	.short	0x0000
        /*0052*/ 	.short	0x0000
        /*0054*/ 	.byte	0x00, 0xf5, 0x21, 0x00


	//----- nvinfo : EIATTR_SPARSE_MMA_MASK
	.align		4
.L_29:
        /*0058*/ 	.byte	0x03, 0x50
        /*005a*/ 	.short	0x0000


	//----- nvinfo : EIATTR_MAXREG_COUNT
	.align		4
        /*005c*/ 	.byte	0x03, 0x1b
        /*005e*/ 	.short	0x00ff


	//----- nvinfo : EIATTR_MERCURY_ISA_VERSION
	.align		4
        /*0060*/ 	.byte	0x03, 0x5f
        /*0062*/ 	.short	0x0101


	//----- nvinfo : EIATTR_VRC_CTA_INIT_COUNT
	.align		4
        /*0064*/ 	.byte	0x02, 0x4a
	.zero		1
	.zero		1


	//----- nvinfo : EIATTR_EXIT_INSTR_OFFSETS
	.align		4
        /*0068*/ 	.byte	0x04, 0x1c
        /*006a*/ 	.short	(.L_31 - .L_30)


	//   ....[0]....
.L_30:
        /*006c*/ 	.word	0x000000c0


	//   ....[1]....
        /*0070*/ 	.word	0x000001e0


	//----- nvinfo : EIATTR_CBANK_PARAM_SIZE
	.align		4
.L_31:
        /*0074*/ 	.byte	0x03, 0x19
        /*0076*/ 	.short	0x001c


	//----- nvinfo : EIATTR_PARAM_CBANK
	.align		4
        /*0078*/ 	.byte	0x04, 0x0a
        /*007a*/ 	.short	(.L_33 - .L_32)
	.align		4
.L_32:
        /*007c*/ 	.word	index@(.nv.constant0._Z17decode_bmp_kernelPhP5Pixeliii)
        /*0080*/ 	.short	0x0380
        /*0082*/ 	.short	0x001c


	//----- nvinfo : EIATTR_SW_WAR
	.align		4
.L_33:
        /*0084*/ 	.byte	0x04, 0x36
        /*0086*/ 	.short	(.L_35 - .L_34)
.L_34:
        /*0088*/ 	.word	0x00000008
.L_35:


//--------------------- .nv.info._Z17encode_bmp_kernelP5PixelPhiii --------------------------
	.section	.nv.info._Z17encode_bmp_kernelP5PixelPhiii,"",@"SHT_CUDA_INFO"
	.sectionflags	@""
	.align	4


	//----- nvinfo : EIATTR_CUDA_API_VERSION
	.align		4
        /*0000*/ 	.byte	0x04, 0x37
        /*0002*/ 	.short	(.L_37 - .L_36)
.L_36:
        /*0004*/ 	.word	0x00000082


	//----- nvinfo : EIATTR_KPARAM_INFO
	.align		4
.L_37:
        /*0008*/ 	.byte	0x04, 0x17
        /*000a*/ 	.short	(.L_39 - .L_38)
.L_38:
        /*000c*/ 	.word	0x00000000
        /*0010*/ 	.short	0x0004
        /*0012*/ 	.short	0x0018
        /*0014*/ 	.byte	0x00, 0xf0, 0x11, 0x00


	//----- nvinfo : EIATTR_KPARAM_INFO
	.align		4
.L_39:
        /*0018*/ 	.byte	0x04, 0x17
        /*001a*/ 	.short	(.L_41 - .L_40)
.L_40:
        /*001c*/ 	.word	0x00000000
        /*0020*/ 	.short	0x0003
        /*0022*/ 	.short	0x0014
        /*0024*/ 	.byte	0x00, 0xf0, 0x11, 0x00


	//----- nvinfo : EIATTR_KPARAM_INFO
	.align		4
.L_41:
        /*0028*/ 	.byte	0x04, 0x17
        /*002a*/ 	.short	(.L_43 - .L_42)
.L_42:
        /*002c*/ 	.word	0x00000000
        /*0030*/ 	.short	0x0002
        /*0032*/ 	.short	0x0010
        /*0034*/ 	.byte	0x00, 0xf0, 0x11, 0x00


	//----- nvinfo : EIATTR_KPARAM_INFO
	.align		4
.L_43:
        /*0038*/ 	.byte	0x04, 0x17
        /*003a*/ 	.short	(.L_45 - .L_44)
.L_44:
        /*003c*/ 	.word	0x00000000
        /*0040*/ 	.short	0x0001
        /*0042*/ 	.short	0x0008
        /*0044*/ 	.byte	0x00, 0xf5, 0x21, 0x00


	//----- nvinfo : EIATTR_KPARAM_INFO
	.align		4
.L_45:
        /*0048*/ 	.byte	0x04, 0x17
        /*004a*/ 	.short	(.L_47 - .L_46)
.L_46:
        /*004c*/ 	.word	0x00000000
        /*0050*/ 	.short	0x0000
        /*0052*/ 	.short	0x0000
        /*0054*/ 	.byte	0x00, 0xf5, 0x21, 0x00


	//----- nvinfo : EIATTR_SPARSE_MMA_MASK
	.align		4
.L_47:
        /*0058*/ 	.byte	0x03, 0x50
        /*005a*/ 	.short	0x0000


	//----- nvinfo : EIATTR_MAXREG_COUNT
	.align		4
        /*005c*/ 	.byte	0x03, 0x1b
        /*005e*/ 	.short	0x00ff


	//----- nvinfo : EIATTR_MERCURY_ISA_VERSION
	.align		4
        /*0060*/ 	.byte	0x03, 0x5f
        /*0062*/ 	.short	0x0101


	//----- nvinfo : EIATTR_VRC_CTA_INIT_COUNT
	.align		4
        /*0064*/ 	.byte	0x02, 0x4a
	.zero		1
	.zero		1


	//----- nvinfo : EIATTR_EXIT_INSTR_OFFSETS
	.align		4
        /*0068*/ 	.byte	0x04, 0x1c
        /*006a*/ 	.short	(.L_49 - .L_48)


	//   ....[0]....
.L_48:
        /*006c*/ 	.word	0x000000c0


	//   ....[1]....
        /*0070*/ 	.word	0x000001e0


	//----- nvinfo : EIATTR_CBANK_PARAM_SIZE
	.align		4
.L_49:
        /*0074*/ 	.byte	0x03, 0x19
        /*0076*/ 	.short	0x001c


	//----- nvinfo : EIATTR_PARAM_CBANK
	.align		4
        /*0078*/ 	.byte	0x04, 0x0a
        /*007a*/ 	.short	(.L_51 - .L_50)
	.align		4
.L_50:
        /*007c*/ 	.word	index@(.nv.constant0._Z17encode_bmp_kernelP5PixelPhiii)
        /*0080*/ 	.short	0x0380
        /*0082*/ 	.short	0x001c


	//----- nvinfo : EIATTR_SW_WAR
	.align		4
.L_51:
        /*0084*/ 	.byte	0x04, 0x36
        /*0086*/ 	.short	(.L_53 - .L_52)
.L_52:
        /*0088*/ 	.word	0x00000008
.L_53:


//--------------------- .nv.info._Z20invert_colors_kernelP5Pixelii --------------------------
	.section	.nv.info._Z20invert_colors_kernelP5Pixelii,"",@"SHT_CUDA_INFO"
	.sectionflags	@""
	.align	4


	//----- nvinfo : EIATTR_CUDA_API_VERSION
	.align		4
        /*0000*/ 	.byte	0x04, 0x37
        /*0002*/ 	.short	(.L_55 - .L_54)
.L_54:
        /*0004*/ 	.word	0x00000082


	//----- nvinfo : EIATTR_KPARAM_INFO
	.align		4
.L_55:
        /*0008*/ 	.byte	0x04, 0x17
        /*000a*/ 	.short	(.L_57 - .L_56)
.L_56:
        /*000c*/ 	.word	0x00000000
        /*0010*/ 	.short	0x0002
        /*0012*/ 	.short	0x000c
        /*0014*/ 	.byte	0x00, 0xf0, 0x11, 0x00


	//----- nvinfo : EIATTR_KPARAM_INFO
	.align		4
.L_57:
        /*0018*/ 	.byte	0x04, 0x17
        /*001a*/ 	.short	(.L_59 - .L_58)
.L_58:
        /*001c*/ 	.word	0x00000000
        /*0020*/ 	.short	0x0001
        /*0022*/ 	.short	0x0008
        /*0024*/ 	.byte	0x00, 0xf0, 0x11, 0x00


	//----- nvinfo : EIATTR_KPARAM_INFO
	.align		4
.L_59:
        /*0028*/ 	.byte	0x04, 0x17
        /*002a*/ 	.short	(.L_61 - .L_60)
.L_60:
        /*002c*/ 	.word	0x00000000
        /*0030*/ 	.short	0x0000
        /*0032*/ 	.short	0x0000
        /*0034*/ 	.byte	0x00, 0xf5, 0x21, 0x00


	//----- nvinfo : EIATTR_SPARSE_MMA_MASK
	.align		4
.L_61:
        /*0038*/ 	.byte	0x03, 0x50
        /*003a*/ 	.short	0x0000


	//----- nvinfo : EIATTR_MAXREG_COUNT
	.align		4
        /*003c*/ 	.byte	0x03, 0x1b
        /*003e*/ 	.short	0x00ff


	//----- nvinfo : EIATTR_MERCURY_ISA_VERSION
	.align		4
        /*0040*/ 	.byte	0x03, 0x5f
        /*0042*/ 	.short	0x0101


	//----- nvinfo : EIATTR_VRC_CTA_INIT_COUNT
	.align		4
        /*0044*/ 	.byte	0x02, 0x4a
	.zero		1
	.zero		1


	//----- nvinfo : EIATTR_EXIT_INSTR_OFFSETS
	.align		4
        /*0048*/ 	.byte	0x04, 0x1c
        /*004a*/ 	.short	(.L_63 - .L_62)


	//   ....[0]....
.L_62:
        /*004c*/ 	.word	0x000000c0


	//   ....[1]....
        /*0050*/ 	.word	0x000001a0


	//----- nvinfo : EIATTR_CBANK_PARAM_SIZE
	.align		4
.L_63:
        /*0054*/ 	.byte	0x03, 0x19
        /*0056*/ 	.short	0x0010


	//----- nvinfo : EIATTR_PARAM_CBANK
	.align		4
        /*0058*/ 	.byte	0x04, 0x0a
        /*005a*/ 	.short	(.L_65 - .L_64)
	.align		4
.L_64:
        /*005c*/ 	.word	index@(.nv.constant0._Z20invert_colors_kernelP5Pixelii)
        /*0060*/ 	.short	0x0380
        /*0062*/ 	.short	0x0010


	//----- nvinfo : EIATTR_SW_WAR
	.align		4
.L_65:
        /*0064*/ 	.byte	0x04, 0x36
        /*0066*/ 	.short	(.L_67 - .L_66)
.L_66:
        /*0068*/ 	.word	0x00000008
.L_67:


//--------------------- .nv.callgraph             --------------------------
	.section	.nv.callgraph,"",@"SHT_CUDA_CALLGRAPH"
	.align	4
	.sectionentsize	8
	.align		4
        /*0000*/ 	.word	0x00000000
	.align		4
        /*0004*/ 	.word	0xffffffff
	.align		4
        /*0008*/ 	.word	0x00000000
	.align		4
        /*000c*/ 	.word	0xfffffffe
	.align		4
        /*0010*/ 	.word	0x00000000
	.align		4
        /*0014*/ 	.word	0xfffffffd
	.align		4
        /*0018*/ 	.word	0x00000000
	.align		4
        /*001c*/ 	.word	0xfffffffc


//--------------------- .text._Z17decode_bmp_kernelPhP5Pixeliii --------------------------
	.section	.text._Z17decode_bmp_kernelPhP5Pixeliii,"ax",@progbits
	.align	128
        .global         _Z17decode_bmp_kernelPhP5Pixeliii
        .type           _Z17decode_bmp_kernelPhP5Pixeliii,@function
        .size           _Z17decode_bmp_kernelPhP5Pixeliii,(.L_x_3 - _Z17decode_bmp_kernelPhP5Pixeliii)
        .other          _Z17decode_bmp_kernelPhP5Pixeliii,@"STO_CUDA_ENTRY STV_DEFAULT"
_Z17decode_bmp_kernelPhP5Pixeliii:
.text._Z17decode_bmp_kernelPhP5Pixeliii:
[----:B------:R-:W-:Y:S01]  /*0000*/  LDC R1, c[0x0][0x37c] ;  /* 0x0000df00ff017b82 */ /* 0x000fe20000000800 */
[----:B------:R-:W0:Y:S07]  /*0010*/  S2R R2, SR_TID.Y ;  /* 0x0000000000027919 */ /* 0x000e2e0000002200 */
[----:B------:R-:W1:Y:S01]  /*0020*/  LDC R0, c[0x0][0x360] ;  /* 0x0000d800ff007b82 */ /* 0x000e620000000800 */
[----:B------:R-:W2:Y:S01]  /*0030*/  LDCU.64 UR6, c[0x0][0x390] ;  /* 0x00007200ff0677ac */ /* 0x000ea20008000a00 */
[----:B------:R-:W1:Y:S06]  /*0040*/  S2R R3, SR_TID.X ;  /* 0x0000000000037919 */ /* 0x000e6c0000002100 */
[----:B------:R-:W0:Y:S08]  /*0050*/  S2UR UR5, SR_CTAID.Y ;  /* 0x00000000000579c3 */ /* 0x000e300000002600 */
[----:B------:R-:W0:Y:S08]  /*0060*/  LDC R7, c[0x0][0x364] ;  /* 0x0000d900ff077b82 */ /* 0x000e300000000800 */
[----:B------:R-:W1:Y:S01]  /*0070*/  S2UR UR4, SR_CTAID.X ;  /* 0x00000000000479c3 */ /* 0x000e620000002500 */
[----:B0-----:R-:W-:-:S05]  /*0080*/  IMAD R7, R7, UR5, R2 ;  /* 0x0000000507077c24 */ /* 0x001fca000f8e0202 */
[----:B--2---:R-:W-:Y:S01]  /*0090*/  ISETP.GE.AND P0, PT, R7, UR7, PT ;  /* 0x0000000707007c0c */ /* 0x004fe2000bf06270 */
[----:B-1----:R-:W-:-:S05]  /*00a0*/  IMAD R0, R0, UR4, R3 ;  /* 0x0000000400007c24 */ /* 0x002fca000f8e0203 */
[----:B------:R-:W-:-:S13]  /*00b0*/  ISETP.GE.OR P0, PT, R0, UR6, P0 ;  /* 0x0000000600007c0c */ /* 0x000fda0008706670 */
[----:B------:R-:W-:Y:S05]  /*00c0*/  @P0 EXIT ;  /* 0x000000000000094d */ /* 0x000fea0003800000 */
[----:B------:R-:W0:Y:S01]  /*00d0*/  LDCU UR4, c[0x0][0x398] ;  /* 0x00007300ff0477ac */ /* 0x000e220008000800 */
[----:B------:R-:W1:Y:S01]  /*00e0*/  LDC.64 R4, c[0x0][0x388] ;  /* 0x0000e200ff047b82 */ /* 0x000e620000000a00 */
[----:B------:R-:W2:Y:S01]  /*00f0*/  LDCU.64 UR8, c[0x0][0x380] ;  /* 0x00007000ff0877ac */ /* 0x000ea20008000a00 */
[----:B0-----:R-:W-:-:S06]  /*0100*/  UIMAD UR4, UR6, 0x3, UR4 ;  /* 0x00000003060478a4 */ /* 0x001fcc000f8e0204 */
[----:B------:R-:W-:-:S04]  /*0110*/  IMAD R3, R7, UR4, RZ ;  /* 0x0000000407037c24 */ /* 0x000fc8000f8e02ff */
[----:B------:R-:W-:Y:S01]  /*0120*/  IMAD R3, R0, 0x3, R3 ;  /* 0x0000000300037824 */ /* 0x000fe200078e0203 */
[----:B------:R-:W0:Y:S04]  /*0130*/  LDCU.64 UR4, c[0x0][0x358] ;  /* 0x00006b00ff0477ac */ /* 0x000e280008000a00 */
[----:B--2---:R-:W-:-:S04]  /*0140*/  IADD3 R2, P0, PT, R3, UR8, RZ ;  /* 0x0000000803027c10 */ /* 0x004fc8000ff1e0ff */
[----:B------:R-:W-:-:S05]  /*0150*/  LEA.HI.X.SX32 R3, R3, UR9, 0x1, P0 ;  /* 0x0000000903037c11 */ /* 0x000fca00080f0eff */
[----:B0-----:R-:W2:Y:S01]  /*0160*/  LDG.E.U8 R9, desc[UR4][R2.64] ;  /* 0x0000000402097981 */ /* 0x001ea2000c1e1100 */
[----:B------:R-:W-:-:S04]  /*0170*/  IMAD R7, R7, UR6, R0 ;  /* 0x0000000607077c24 */ /* 0x000fc8000f8e0200 */
[----:B-1----:R-:W-:-:S05]  /*0180*/  IMAD.WIDE R4, R7, 0x3, R4 ;  /* 0x0000000307047825 */ /* 0x002fca00078e0204 */
[----:B--2---:R-:W-:Y:S04]  /*0190*/  STG.E.U8 desc[UR4][R4.64], R9 ;  /* 0x0000000904007986 */ /* 0x004fe8000c101104 */
[----:B------:R-:W2:Y:S04]  /*01a0*/  LDG.E.U8 R7, desc[UR4][R2.64+0x1] ;  /* 0x0000010402077981 */ /* 0x000ea8000c1e1100 */
[----:B--2---:R-:W-:Y:S04]  /*01b0*/  STG.E.U8 desc[UR4][R4.64+0x1], R7 ;  /* 0x0000010704007986 */ /* 0x004fe8000c101104 */
[----:B------:R-:W2:Y:S04]  /*01c0*/  LDG.E.U8 R11, desc[UR4][R2.64+0x2] ;  /* 0x00000204020b7981 */ /* 0x000ea8000c1e1100 */
[----:B--2---:R-:W-:Y:S01]  /*01d0*/  STG.E.U8 desc[UR4][R4.64+0x2], R11 ;  /* 0x0000020b04007986 */ /* 0x004fe2000c101104 */
[----:B------:R-:W-:Y:S05]  /*01e0*/  EXIT ;  /* 0x000000000000794d */ /* 0x000fea0003800000 */
.L_x_0:
[----:B------:R-:W-:-:S00]  /*01f0*/  BRA `(.L_x_0) ;  /* 0xfffffffc00fc7947 */ /* 0x000fc0000383ffff */
[----:B------:R-:W-:-:S00]  /*0200*/  NOP ;  /* 0x0000000000007918 */ /* 0x000fc00000000000 */
[----:B------:R-:W-:-:S00]  /*0210*/  NOP ;  /* 0x0000000000007918 */ /* 0x000fc00000000000 */
[----:B------:R-:W-:-:S00]  /*0220*/  NOP ;  /* 0x0000000000007918 */ /* 0x000fc00000000000 */
[----:B------:R-:W-:-:S00]  /*0230*/  NOP ;  /* 0x0000000000007918 */ /* 0x000fc00000000000 */
[----:B------:R-:W-:-:S00]  /*0240*/  NOP ;  /* 0x0000000000007918 */ /* 0x000fc00000000000 */
[----:B------:R-:W-:-:S00]  /*0250*/  NOP ;  /* 0x0000000000007918 */ /* 0x000fc00000000000 */
[----:B------:R-:W-:-:S00]  /*0260*/  NOP ;  /* 0x0000000000007918 */ /* 0x000fc00000000000 */
[----:B------:R-:W-:-:S00]  /*0270*/  NOP ;  /* 0x0000000000007918 */ /* 0x000fc00000000000 */
.L_x_3:


//--------------------- .text._Z17encode_bmp_kernelP5PixelPhiii --------------------------
	.section	.text._Z17encode_bmp_kernelP5PixelPhiii,"ax",@progbits
	.align	128
        .global         _Z17encode_bmp_kernelP5PixelPhiii
        .type           _Z17encode_bmp_kernelP5PixelPhiii,@function
        .size           _Z17encode_bmp_kernelP5PixelPhiii,(.L_x_4 - _Z17encode_bmp_kernelP5PixelPhiii)
        .other          _Z17encode_bmp_kernelP5PixelPhiii,@"STO_CUDA_ENTRY STV_DEFAULT"
_Z17encode_bmp_kernelP5PixelPhiii:
.text._Z17encode_bmp_kernelP5PixelPhiii:
        /* <DEDUP_REMOVED lines=13> */
[----:B------:R-:W0:Y:S01]  /*00d0*/  LDC.64 R2, c[0x0][0x380] ;  /* 0x0000e000ff027b82 */ /* 0x000e220000000a00 */
[----:B------:R-:W1:Y:S01]  /*00e0*/  LDCU.64 UR6, c[0x0][0x358] ;  /* 0x00006b00ff0677ac */ /* 0x000e620008000a00 */
[----:B------:R-:W-:Y:S01]  /*00f0*/  IMAD R7, R5, UR8, R0 ;  /* 0x0000000805077c24 */ /* 0x000fe2000f8e0200 */
[----:B------:R-:W2:Y:S01]  /*0100*/  LDCU UR4, c[0x0][0x398] ;  /* 0x00007300ff0477ac */ /* 0x000ea20008000800 */
[----:B------:R-:W3:Y:S02]  /*0110*/  LDCU.64 UR10, c[0x0][0x388] ;  /* 0x00007100ff0a77ac */ /* 0x000ee40008000a00 */
[----:B0-----:R-:W-:-:S05]  /*0120*/  IMAD.WIDE R2, R7, 0x3, R2 ;  /* 0x0000000307027825 */ /* 0x001fca00078e0202 */
[----:B-1----:R-:W4:Y:S01]  /*0130*/  LDG.E.U8 R7, desc[UR6][R2.64] ;  /* 0x0000000602077981 */ /* 0x002f22000c1e1100 */
[----:B--2---:R-:W-:-:S06]  /*0140*/  UIMAD UR4, UR8, 0x3, UR4 ;  /* 0x00000003080478a4 */ /* 0x004fcc000f8e0204 */
[----:B------:R-:W-:-:S04]  /*0150*/  IMAD R5, R5, UR4, RZ ;  /* 0x0000000405057c24 */ /* 0x000fc8000f8e02ff */
[----:B------:R-:W-:-:S05]  /*0160*/  IMAD R5, R0, 0x3, R5 ;  /* 0x0000000300057824 */ /* 0x000fca00078e0205 */
[----:B---3--:R-:W-:-:S04]  /*0170*/  IADD3 R4, P0, PT, R5, UR10, RZ ;  /* 0x0000000a05047c10 */ /* 0x008fc8000ff1e0ff */
[----:B------:R-:W-:-:S05]  /*0180*/  LEA.HI.X.SX32 R5, R5, UR11, 0x1, P0 ;  /* 0x0000000b05057c11 */ /* 0x000fca00080f0eff */
[----:B----4-:R-:W-:Y:S04]  /*0190*/  STG.E.U8 desc[UR6][R4.64], R7 ;  /* 0x0000000704007986 */ /* 0x010fe8000c101106 */
[----:B------:R-:W2:Y:S04]  /*01a0*/  LDG.E.U8 R9, desc[UR6][R2.64+0x1] ;  /* 0x0000010602097981 */ /* 0x000ea8000c1e1100 */
[----:B--2---:R-:W-:Y:S04]  /*01b0*/  STG.E.U8 desc[UR6][R4.64+0x1], R9 ;  /* 0x0000010904007986 */ /* 0x004fe8000c101106 */
[----:B------:R-:W2:Y:S04]  /*01c0*/  LDG.E.U8 R11, desc[UR6][R2.64+0x2] ;  /* 0x00000206020b7981 */ /* 0x000ea8000c1e1100 */
[----:B--2---:R-:W-:Y:S01]  /*01d0*/  STG.E.U8 desc[UR6][R4.64+0x2], R11 ;  /* 0x0000020b04007986 */ /* 0x004fe2000c101106 */
[----:B------:R-:W-:Y:S05]  /*01e0*/  EXIT ;  /* 0x000000000000794d */ /* 0x000fea0003800000 */
.L_x_1:
        /* <DEDUP_REMOVED lines=9> */
.L_x_4:


//--------------------- .text._Z20invert_colors_kernelP5Pixelii --------------------------
	.section	.text._Z20invert_colors_kernelP5Pixelii,"ax",@progbits
	.align	128
        .global         _Z20invert_colors_kernelP5Pixelii
        .type           _Z20invert_colors_kernelP5Pixelii,@function
        .size           _Z20invert_colors_kernelP5Pixelii,(.L_x_5 - _Z20invert_colors_kernelP5Pixelii)
        .other          _Z20invert_colors_kernelP5Pixelii,@"STO_CUDA_ENTRY STV_DEFAULT"
_Z20invert_colors_kernelP5Pixelii:
.text._Z20invert_colors_kernelP5Pixelii:
        /* <DEDUP_REMOVED lines=15> */
[----:B------:R-:W-:-:S04]  /*00f0*/  IMAD R5, R5, UR6, R0 ;  /* 0x0000000605057c24 */ /* 0x000fc8000f8e0200 */
[----:B0-----:R-:W-:-:S05]  /*0100*/  IMAD.WIDE R2, R5, 0x3, R2 ;  /* 0x0000000305027825 */ /* 0x001fca00078e0202 */
[----:B-1----:R-:W2:Y:S04]  /*0110*/  LDG.E.U8 R0, desc[UR4][R2.64+0x2] ;  /* 0x0000020402007981 */ /* 0x002ea8000c1e1100 */
[----:B------:R-:W3:Y:S04]  /*0120*/  LDG.E.U8 R4, desc[UR4][R2.64+0x1] ;  /* 0x0000010402047981 */ /* 0x000ee8000c1e1100 */
[----:B------:R-:W4:Y:S01]  /*0130*/  LDG.E.U8 R6, desc[UR4][R2.64] ;  /* 0x0000000402067981 */ /* 0x000f22000c1e1100 */
[----:B--2---:R-:W-:Y:S02]  /*0140*/  LOP3.LUT R5, RZ, R0, RZ, 0x33, !PT ;  /* 0x00000000ff057212 */ /* 0x004fe400078e33ff */
[----:B---3--:R-:W-:-:S03]  /*0150*/  LOP3.LUT R7, RZ, R4, RZ, 0x33, !PT ;  /* 0x00000004ff077212 */ /* 0x008fc600078e33ff */
[----:B------:R-:W-:Y:S01]  /*0160*/  STG.E.U8 desc[UR4][R2.64+0x2], R5 ;  /* 0x0000020502007986 */ /* 0x000fe2000c101104 */
[----:B----4-:R-:W-:-:S03]  /*0170*/  LOP3.LUT R9, RZ, R6, RZ, 0x33, !PT ;  /* 0x00000006ff097212 */ /* 0x010fc600078e33ff */
[----:B------:R-:W-:Y:S04]  /*0180*/  STG.E.U8 desc[UR4][R2.64+0x1], R7 ;  /* 0x0000010702007986 */ /* 0x000fe8000c101104 */
[----:B------:R-:W-:Y:S01]  /*0190*/  STG.E.U8 desc[UR4][R2.64], R9 ;  /* 0x0000000902007986 */ /* 0x000fe2000c101104 */
[----:B------:R-:W-:Y:S05]  /*01a0*/  EXIT ;  /* 0x000000000000794d */ /* 0x000fea0003800000 */
.L_x_2:
        /* <DEDUP_REMOVED lines=13> */
.L_x_5:


//--------------------- .nv.shared.reserved.0     --------------------------
	.section	.nv.shared.reserved.0,"aw",@nobits
	.weak		__nv_reservedSMEM_offset_0_alias
	.size		__nv_reservedSMEM_offset_0_alias, 0, 64
	.other		__nv_reservedSMEM_offset_0_alias,@"STO_CUDA_RESERVED_SHARED STV_DEFAULT"
__nv_reservedSMEM_offset_0_alias:
	.zero		0
	.zero		64


//--------------------- .nv.constant0._Z17decode_bmp_kernelPhP5Pixeliii --------------------------
	.section	.nv.constant0._Z17decode_bmp_kernelPhP5Pixeliii,"a",@progbits
	.sectionflags	@""
	.align	4
.nv.constant0._Z17decode_bmp_kernelPhP5Pixeliii:
	.zero		924


//--------------------- .nv.constant0._Z17encode_bmp_kernelP5PixelPhiii --------------------------
	.section	.nv.constant0._Z17encode_bmp_kernelP5PixelPhiii,"a",@progbits
	.sectionflags	@""
	.align	4
.nv.constant0._Z17encode_bmp_kernelP5PixelPhiii:
	.zero		924


//--------------------- .nv.constant0._Z20invert_colors_kernelP5Pixelii --------------------------
	.section	.nv.constant0._Z20invert_colors_kernelP5Pixelii,"a",@progbits
	.sectionflags	@""
	.align	4
.nv.constant0._Z20invert_colors_kernelP5Pixelii:
	.zero		912


//--------------------- SYMBOLS --------------------------

	.type		.nv.reservedSmem.offset0,@object
	.size		.nv.reservedSmem.offset0,0x4
